//
// Generated by NVIDIA NVVM Compiler
//
// Compiler Build ID: CL-36424714
// Cuda compilation tools, release 13.0, V13.0.88
// Based on NVVM 20.0.0
//

.version 9.0
.target sm_100
.address_size 64

	// .globl	_Z12monteCarloPiiPy

.visible .entry _Z12monteCarloPiiPy(
	.param .u32 _Z12monteCarloPiiPy_param_0,
	.param .u64 .ptr .align 1 _Z12monteCarloPiiPy_param_1
)
{
	.reg .pred 	%p<11>;
	.reg .b32 	%r<65>;
	.reg .b32 	%f<31>;
	.reg .b64 	%rd<8>;

	ld.param.u32 	%r21, [_Z12monteCarloPiiPy_param_0];
	ld.param.u64 	%rd3, [_Z12monteCarloPiiPy_param_1];
	mov.u32 	%r22, %ctaid.x;
	mov.u32 	%r23, %ntid.x;
	mov.u32 	%r24, %tid.x;
	mad.lo.s32 	%r60, %r22, %r23, %r24;
	setp.lt.s32 	%p1, %r21, 1;
	mov.b64 	%rd7, 0;
	@%p1 bra 	$L__BB0_8;
	and.b32  	%r2, %r21, 3;
	setp.lt.u32 	%p2, %r21, 4;
	mov.b32 	%r64, 0;
	@%p2 bra 	$L__BB0_4;
	and.b32  	%r28, %r21, 2147483644;
	neg.s32 	%r55, %r28;
	mov.b32 	%r64, 0;
$L__BB0_3:
	mad.lo.s32 	%r29, %r60, 1664525, 1013904223;
	and.b32  	%r30, %r29, 16777215;
	cvt.rn.f32.u32 	%f1, %r30;
	mul.f32 	%f2, %f1, 0f33800000;
	mad.lo.s32 	%r31, %r60, 389569705, 1196435762;
	and.b32  	%r32, %r31, 16777215;
	cvt.rn.f32.u32 	%f3, %r32;
	mul.f32 	%f4, %f3, 0f33800000;
	mul.f32 	%f5, %f4, %f4;
	fma.rn.f32 	%f6, %f2, %f2, %f5;
	setp.le.f32 	%p3, %f6, 0f3F800000;
	selp.u32 	%r33, 1, 0, %p3;
	add.s32 	%r34, %r64, %r33;
	mad.lo.s32 	%r35, %r60, -1354167659, -775096599;
	and.b32  	%r36, %r35, 16777215;
	cvt.rn.f32.u32 	%f7, %r36;
	mul.f32 	%f8, %f7, 0f33800000;
	mad.lo.s32 	%r37, %r60, 158984081, -1426500812;
	and.b32  	%r38, %r37, 16777215;
	cvt.rn.f32.u32 	%f9, %r38;
	mul.f32 	%f10, %f9, 0f33800000;
	mul.f32 	%f11, %f10, %f10;
	fma.rn.f32 	%f12, %f8, %f8, %f11;
	setp.le.f32 	%p4, %f12, 0f3F800000;
	selp.u32 	%r39, 1, 0, %p4;
	add.s32 	%r40, %r34, %r39;
	mad.lo.s32 	%r41, %r60, -1432516515, 1649599747;
	and.b32  	%r42, %r41, 16777215;
	cvt.rn.f32.u32 	%f13, %r42;
	mul.f32 	%f14, %f13, 0f33800000;
	mad.lo.s32 	%r43, %r60, -1083573575, -1624324474;
	and.b32  	%r44, %r43, 16777215;
	cvt.rn.f32.u32 	%f15, %r44;
	mul.f32 	%f16, %f15, 0f33800000;
	mul.f32 	%f17, %f16, %f16;
	fma.rn.f32 	%f18, %f14, %f14, %f17;
	setp.le.f32 	%p5, %f18, 0f3F800000;
	selp.u32 	%r45, 1, 0, %p5;
	add.s32 	%r46, %r40, %r45;
	mad.lo.s32 	%r47, %r60, 1851289957, 1476291629;
	and.b32  	%r48, %r47, 16777215;
	cvt.rn.f32.u32 	%f19, %r48;
	mul.f32 	%f20, %f19, 0f33800000;
	mad.lo.s32 	%r60, %r60, -360120287, -1546035288;
	and.b32  	%r49, %r60, 16777215;
	cvt.rn.f32.u32 	%f21, %r49;
	mul.f32 	%f22, %f21, 0f33800000;
	mul.f32 	%f23, %f22, %f22;
	fma.rn.f32 	%f24, %f20, %f20, %f23;
	setp.le.f32 	%p6, %f24, 0f3F800000;
	selp.u32 	%r50, 1, 0, %p6;
	add.s32 	%r64, %r46, %r50;
	add.s32 	%r55, %r55, 4;
	setp.ne.s32 	%p7, %r55, 0;
	@%p7 bra 	$L__BB0_3;
$L__BB0_4:
	setp.eq.s32 	%p8, %r2, 0;
	@%p8 bra 	$L__BB0_7;
	neg.s32 	%r61, %r2;
$L__BB0_6:
	.pragma "nounroll";
	mad.lo.s32 	%r51, %r60, 1664525, 1013904223;
	and.b32  	%r52, %r51, 16777215;
	cvt.rn.f32.u32 	%f25, %r52;
	mul.f32 	%f26, %f25, 0f33800000;
	mad.lo.s32 	%r60, %r60, 389569705, 1196435762;
	and.b32  	%r53, %r60, 16777215;
	cvt.rn.f32.u32 	%f27, %r53;
	mul.f32 	%f28, %f27, 0f33800000;
	mul.f32 	%f29, %f28, %f28;
	fma.rn.f32 	%f30, %f26, %f26, %f29;
	setp.le.f32 	%p9, %f30, 0f3F800000;
	selp.u32 	%r54, 1, 0, %p9;
	add.s32 	%r64, %r64, %r54;
	add.s32 	%r61, %r61, 1;
	setp.ne.s32 	%p10, %r61, 0;
	@%p10 bra 	$L__BB0_6;
$L__BB0_7:
	cvt.u64.u32 	%rd7, %r64;
$L__BB0_8:
	cvta.to.global.u64 	%rd5, %rd3;
	atom.global.add.u64 	%rd6, [%rd5], %rd7;
	ret;

}


// ===== COMPILED SASS (sm_100) =====

	.target	sm_100

	.elftype	@"ET_EXEC"


//--------------------- .note.nv.tkinfo           --------------------------
	.section	.note.nv.tkinfo,"",@"SHT_NOTE"
	.sectionflags	@"SHF_NOTE_NV_TKINFO"
	.tkinfo
        /*0018*/ 	.word	0x00000002
        /*0030*/ 	.string	""
        /*0030*/ 	.string	"ptxas"
        /*0030*/ 	.string	"Cuda compilation tools, release 13.0, V13.0.88"
        /*0030*/ 	.string	"Build cuda_13.0.r13.0/compiler.36424714_0"
        /*0030*/ 	.string	"-arch sm_100 -m 64 "



//--------------------- .note.nv.cuinfo           --------------------------
	.section	.note.nv.cuinfo,"",@"SHT_NOTE"
	.sectionflags	@"SHF_NOTE_NV_CUINFO"
        /*0018*/ 	.short	0x0002
        /*001a*/ 	.short	0x0064
        /*001c*/ 	.short	0x0082
	.zero		2


//--------------------- .nv.info                  --------------------------
	.section	.nv.info,"",@"SHT_CUDA_INFO"
	.align	4


	//----- nvinfo : EIATTR_REGCOUNT
	.align		4
        /*0000*/ 	.byte	0x04, 0x2f
        /*0002*/ 	.short	(.L_1 - .L_0)
	.align		4
.L_0:
        /*0004*/ 	.word	index@(_Z12monteCarloPiiPy)
        /*0008*/ 	.word	0x0000000e


	//----- nvinfo : EIATTR_FRAME_SIZE
	.align		4
.L_1:
        /*000c*/ 	.byte	0x04, 0x11
        /*000e*/ 	.short	(.L_3 - .L_2)
	.align		4
.L_2:
        /*0010*/ 	.word	index@(_Z12monteCarloPiiPy)
        /*0014*/ 	.word	0x00000000


	//----- nvinfo : EIATTR_MIN_STACK_SIZE
	.align		4
.L_3:
        /*0018*/ 	.byte	0x04, 0x12
        /*001a*/ 	.short	(.L_5 - .L_4)
	.align		4
.L_4:
        /*001c*/ 	.word	index@(_Z12monteCarloPiiPy)
        /*0020*/ 	.word	0x00000000
.L_5:


//--------------------- .nv.compat                --------------------------
	.section	.nv.compat,"",@"SHT_CUDA_COMPAT_INFO"
	.align	4
        /*0000*/ 	.byte	0x02, 0x09, 0x00, 0x00, 0x02, 0x02, 0x01, 0x00, 0x02, 0x05, 0x05, 0x00, 0x03, 0x07, 0x01, 0x01
        /*0010*/ 	.byte	0x02, 0x03, 0x00, 0x00, 0x02, 0x06, 0x01, 0x00, 0x04, 0x0b, 0x08, 0x00, 0x01, 0x00, 0x00, 0x00
        /*0020*/ 	.byte	0x00, 0x00, 0x00, 0x00


//--------------------- .nv.info._Z12monteCarloPiiPy --------------------------
	.section	.nv.info._Z12monteCarloPiiPy,"",@"SHT_CUDA_INFO"
	.sectionflags	@""
	.align	4


	//----- nvinfo : EIATTR_CUDA_API_VERSION
	.align		4
        /*0000*/ 	.byte	0x04, 0x37
        /*0002*/ 	.short	(.L_7 - .L_6)
.L_6:
        /*0004*/ 	.word	0x00000082


	//----- nvinfo : EIATTR_KPARAM_INFO
	.align		4
.L_7:
        /*0008*/ 	.byte	0x04, 0x17
        /*000a*/ 	.short	(.L_9 - .L_8)
.L_8:
        /*000c*/ 	.word	0x00000000
        /*0010*/ 	.short	0x0001
        /*0012*/ 	.short	0x0008
        /*0014*/ 	.byte	0x00, 0xf5, 0x21, 0x00


	//----- nvinfo : EIATTR_KPARAM_INFO
	.align		4
.L_9:
        /*0018*/ 	.byte	0x04, 0x17
        /*001a*/ 	.short	(.L_11 - .L_10)
.L_10:
        /*001c*/ 	.word	0x00000000
        /*0020*/ 	.short	0x0000
        /*0022*/ 	.short	0x0000
        /*0024*/ 	.byte	0x00, 0xf0, 0x11, 0x00


	//----- nvinfo : EIATTR_SPARSE_MMA_MASK
	.align		4
.L_11:
        /*0028*/ 	.byte	0x03, 0x50
        /*002a*/ 	.short	0x0000


	//----- nvinfo : EIATTR_MAXREG_COUNT
	.align		4
        /*002c*/ 	.byte	0x03, 0x1b
        /*002e*/ 	.short	0x00ff


	//----- nvinfo : EIATTR_MERCURY_ISA_VERSION
	.align		4
        /*0030*/ 	.byte	0x03, 0x5f
        /*0032*/ 	.short	0x0101


	//----- nvinfo : EIATTR_VRC_CTA_INIT_COUNT
	.align		4
        /*0034*/ 	.byte	0x02, 0x4a
	.zero		1
	.zero		1


	//----- nvinfo : EIATTR_EXIT_INSTR_OFFSETS
	.align		4
        /*0038*/ 	.byte	0x04, 0x1c
        /*003a*/ 	.short	(.L_13 - .L_12)


	//   ....[0]....
.L_12:
        /*003c*/ 	.word	0x00000690


	//----- nvinfo : EIATTR_CBANK_PARAM_SIZE
	.align		4
.L_13:
        /*0040*/ 	.byte	0x03, 0x19
        /*0042*/ 	.short	0x0010


	//----- nvinfo : EIATTR_PARAM_CBANK
	.align		4
        /*0044*/ 	.byte	0x04, 0x0a
        /*0046*/ 	.short	(.L_15 - .L_14)
	.align		4
.L_14:
        /*0048*/ 	.word	index@(.nv.constant0._Z12monteCarloPiiPy)
        /*004c*/ 	.short	0x0380
        /*004e*/ 	.short	0x0010


	//----- nvinfo : EIATTR_SW_WAR
	.align		4
.L_15:
        /*0050*/ 	.byte	0x04, 0x36
        /*0052*/ 	.short	(.L_17 - .L_16)
.L_16:
        /*0054*/ 	.word	0x00000008
.L_17:


//--------------------- .nv.callgraph             --------------------------
	.section	.nv.callgraph,"",@"SHT_CUDA_CALLGRAPH"
	.align	4
	.sectionentsize	8
	.align		4
        /*0000*/ 	.word	0x00000000
	.align		4
        /*0004*/ 	.word	0xffffffff
	.align		4
        /*0008*/ 	.word	0x00000000
	.align		4
        /*000c*/ 	.word	0xfffffffe
	.align		4
        /*0010*/ 	.word	0x00000000
	.align		4
        /*0014*/ 	.word	0xfffffffd
	.align		4
        /*0018*/ 	.word	0x00000000
	.align		4
        /*001c*/ 	.word	0xfffffffc


//--------------------- .text._Z12monteCarloPiiPy --------------------------
	.section	.text._Z12monteCarloPiiPy,"ax",@progbits
	.align	128
        .global         _Z12monteCarloPiiPy
        .type           _Z12monteCarloPiiPy,@function
        .size           _Z12monteCarloPiiPy,(.L_x_6 - _Z12monteCarloPiiPy)
        .other          _Z12monteCarloPiiPy,@"STO_CUDA_ENTRY STV_DEFAULT"
_Z12monteCarloPiiPy:
.text._Z12monteCarloPiiPy:
[----:B------:R-:W-:Y:S01]  /*0000*/  LDC R1, c[0x0][0x37c] ;  /* 0x0000df00ff017b82 */ /* 0x000fe20000000800 */
[----:B------:R-:W0:Y:S01]  /*0010*/  S2R R3, SR_TID.X ;  /* 0x0000000000037919 */ /* 0x000e220000002100 */
[----:B------:R-:W1:Y:S06]  /*0020*/  LDCU UR5, c[0x0][0x380] ;  /* 0x00007000ff0577ac */ /* 0x000e6c0008000800 */
[----:B------:R-:W0:Y:S01]  /*0030*/  S2UR UR4, SR_CTAID.X ;  /* 0x00000000000479c3 */ /* 0x000e220000002500 */
[----:B------:R-:W2:Y:S07]  /*0040*/  LDCU.64 UR6, c[0x0][0x358] ;  /* 0x00006b00ff0677ac */ /* 0x000eae0008000a00 */
[----:B------:R-:W0:Y:S01]  /*0050*/  LDC R0, c[0x0][0x360] ;  /* 0x0000d800ff007b82 */ /* 0x000e220000000800 */
[----:B-1----:R-:W-:Y:S01]  /*0060*/  UISETP.GE.AND UP0, UPT, UR5, 0x1, UPT ;  /* 0x000000010500788c */ /* 0x002fe2000bf06270 */
[----:B0-----:R-:W-:Y:S01]  /*0070*/  IMAD R0, R0, UR4, R3 ;  /* 0x0000000400007c24 */ /* 0x001fe2000f8e0203 */
[----:B------:R-:W-:-:S07]  /*0080*/  CS2R R2, SRZ ;  /* 0x0000000000027805 */ /* 0x000fce000001ff00 */
[----:B--2---:R-:W-:Y:S05]  /*0090*/  BRA.U !UP0, `(.L_x_0) ;  /* 0x0000000508747547 */ /* 0x004fea000b800000 */
[----:B------:R-:W-:Y:S01]  /*00a0*/  UISETP.GE.U32.AND UP1, UPT, UR5, 0x4, UPT ;  /* 0x000000040500788c */ /* 0x000fe2000bf26070 */
[----:B------:R-:W-:Y:S01]  /*00b0*/  HFMA2 R2, -RZ, RZ, 0, 0 ;  /* 0x00000000ff027431 */ /* 0x000fe200000001ff */
[----:B------:R-:W-:-:S04]  /*00c0*/  ULOP3.LUT UR4, UR5, 0x3, URZ, 0xc0, !UPT ;  /* 0x0000000305047892 */ /* 0x000fc8000f8ec0ff */
[----:B------:R-:W-:-:S03]  /*00d0*/  UISETP.NE.AND UP0, UPT, UR4, URZ, UPT ;  /* 0x000000ff0400728c */ /* 0x000fc6000bf05270 */
[----:B------:R-:W-:Y:S08]  /*00e0*/  BRA.U !UP1, `(.L_x_1) ;  /* 0x0000000509087547 */ /* 0x000ff0000b800000 */
[----:B------:R-:W-:Y:S01]  /*00f0*/  ULOP3.LUT UR5, UR5, 0x7ffffffc, URZ, 0xc0, !UPT ;  /* 0x7ffffffc05057892 */ /* 0x000fe2000f8ec0ff */
[----:B------:R-:W-:-:S03]  /*0100*/  IMAD.MOV.U32 R2, RZ, RZ, RZ ;  /* 0x000000ffff027224 */ /* 0x000fc600078e00ff */
[----:B------:R-:W-:-:S12]  /*0110*/  UIADD3 UR5, UPT, UPT, -UR5, URZ, URZ ;  /* 0x000000ff05057290 */ /* 0x000fd8000fffe1ff */
.L_x_2:
[----:B------:R-:W-:Y:S01]  /*0120*/  MOV R5, 0x17385ca9 ;  /* 0x17385ca900057802 */ /* 0x000fe20000000f00 */
[----:B------:R-:W-:Y:S02]  /*0130*/  IMAD.MOV.U32 R3, RZ, RZ, 0x19660d ;  /* 0x0019660dff037424 */ /* 0x000fe400078e00ff */
[----:B------:R-:W-:Y:S02]  /*0140*/  HFMA2 R7, -RZ, RZ, 0.00016701221466064453125, -1937 ;  /* 0x0979e791ff077431 */ /* 0x000fe400000001ff */
[----:B------:R-:W-:Y:S02]  /*0150*/  IMAD.MOV.U32 R11, RZ, RZ, -0x1576ffdf ;  /* 0xea890021ff0b7424 */ /* 0x000fe400078e00ff */
[----:B------:R-:W-:Y:S02]  /*0160*/  HFMA2 R9, -RZ, RZ, 6496, 11048 ;  /* 0x6e587165ff097431 */ /* 0x000fe400000001ff */
[C---:B------:R-:W-:Y:S01]  /*0170*/  IMAD R4, R0.reuse, R5, 0x47502932 ;  /* 0x4750293200047424 */ /* 0x040fe200078e0205 */
[----:B------:R-:W-:Y:S01]  /*0180*/  UIADD3 UR5, UPT, UPT, UR5, 0x4, URZ ;  /* 0x0000000405057890 */ /* 0x000fe2000fffe0ff */
[----:B------:R-:W-:-:S02]  /*0190*/  IMAD R3, R0, R3, 0x3c6ef35f ;  /* 0x3c6ef35f00037424 */ /* 0x000fc400078e0203 */
[----:B------:R-:W-:Y:S01]  /*01a0*/  IMAD.MOV.U32 R5, RZ, RZ, -0x50b6f56b ;  /* 0xaf490a95ff057424 */ /* 0x000fe200078e00ff */
[----:B------:R-:W-:Y:S01]  /*01b0*/  LOP3.LUT R4, R4, 0xffffff, RZ, 0xc0, !PT ;  /* 0x00ffffff04047812 */ /* 0x000fe200078ec0ff */
[----:B------:R-:W-:Y:S01]  /*01c0*/  UISETP.NE.AND UP1, UPT, UR5, URZ, UPT ;  /* 0x000000ff0500728c */ /* 0x000fe2000bf25270 */
[----:B------:R-:W-:Y:S01]  /*01d0*/  LOP3.LUT R3, R3, 0xffffff, RZ, 0xc0, !PT ;  /* 0x00ffffff03037812 */ /* 0x000fe200078ec0ff */
[C---:B------:R-:W-:Y:S01]  /*01e0*/  IMAD R6, R0.reuse, R7, -0x5506accc ;  /* 0xaaf9533400067424 */ /* 0x040fe200078e0207 */
[----:B------:R-:W-:Y:S01]  /*01f0*/  I2FP.F32.U32 R4, R4 ;  /* 0x0000000400047245 */ /* 0x000fe20000201000 */
[----:B------:R-:W-:Y:S01]  /*0200*/  IMAD R5, R0, R5, -0x2e330917 ;  /* 0xd1ccf6e900057424 */ /* 0x000fe200078e0205 */
[----:B------:R-:W-:Y:S01]  /*0210*/  I2FP.F32.U32 R3, R3 ;  /* 0x0000000300037245 */ /* 0x000fe20000201000 */
[----:B------:R-:W-:Y:S01]  /*0220*/  IMAD.MOV.U32 R7, RZ, RZ, -0x40960547 ;  /* 0xbf69fab9ff077424 */ /* 0x000fe200078e00ff */
[----:B------:R-:W-:Y:S01]  /*0230*/  LOP3.LUT R6, R6, 0xffffff, RZ, 0xc0, !PT ;  /* 0x00ffffff06067812 */ /* 0x000fe200078ec0ff */
[----:B------:R-:W-:Y:S01]  /*0240*/  FMUL R4, R4, 5.9604644775390625e-08 ;  /* 0x3380000004047820 */ /* 0x000fe20000400000 */
[----:B------:R-:W-:Y:S01]  /*0250*/  LOP3.LUT R5, R5, 0xffffff, RZ, 0xc0, !PT ;  /* 0x00ffffff05057812 */ /* 0x000fe200078ec0ff */
[----:B------:R-:W-:Y:S01]  /*0260*/  FMUL R3, R3, 5.9604644775390625e-08 ;  /* 0x3380000003037820 */ /* 0x000fe20000400000 */
[----:B------:R-:W-:-:S02]  /*0270*/  IMAD R7, R0, R7, -0x60d1397a ;  /* 0x9f2ec68600077424 */ /* 0x000fc400078e0207 */
[----:B------:R-:W-:Y:S01]  /*0280*/  FMUL R4, R4, R4 ;  /* 0x0000000404047220 */ /* 0x000fe20000400000 */
[----:B------:R-:W-:Y:S01]  /*0290*/  I2FP.F32.U32 R6, R6 ;  /* 0x0000000600067245 */ /* 0x000fe20000201000 */
[----:B------:R-:W-:Y:S01]  /*02a0*/  IMAD R8, R0, R9, 0x57fe6c2d ;  /* 0x57fe6c2d00087424 */ /* 0x000fe200078e0209 */
[----:B------:R-:W-:Y:S01]  /*02b0*/  I2FP.F32.U32 R5, R5 ;  /* 0x0000000500057245 */ /* 0x000fe20000201000 */
[----:B------:R-:W-:Y:S01]  /*02c0*/  FFMA R4, R3, R3, R4 ;  /* 0x0000000303047223 */ /* 0x000fe20000000004 */
[----:B------:R-:W-:Y:S01]  /*02d0*/  MOV R3, 0xaa9d885d ;  /* 0xaa9d885d00037802 */ /* 0x000fe20000000f00 */
[----:B------:R-:W-:Y:S01]  /*02e0*/  FMUL R6, R6, 5.9604644775390625e-08 ;  /* 0x3380000006067820 */ /* 0x000fe20000400000 */
[----:B------:R-:W-:Y:S01]  /*02f0*/  LOP3.LUT R7, R7, 0xffffff, RZ, 0xc0, !PT ;  /* 0x00ffffff07077812 */ /* 0x000fe200078ec0ff */
[----:B------:R-:W-:Y:S01]  /*0300*/  FMUL R5, R5, 5.9604644775390625e-08 ;  /* 0x3380000005057820 */ /* 0x000fe20000400000 */
[----:B------:R-:W-:Y:S01]  /*0310*/  FSETP.GTU.AND P1, PT, R4, 1, PT ;  /* 0x3f8000000400780b */ /* 0x000fe20003f2c000 */
[C---:B------:R-:W-:Y:S01]  /*0320*/  IMAD R3, R0.reuse, R3, 0x6252e503 ;  /* 0x6252e50300037424 */ /* 0x040fe200078e0203 */
[----:B------:R-:W-:Y:S01]  /*0330*/  I2FP.F32.U32 R7, R7 ;  /* 0x0000000700077245 */ /* 0x000fe20000201000 */
[----:B------:R-:W-:-:S02]  /*0340*/  IMAD R0, R0, R11, -0x5c26a058 ;  /* 0xa3d95fa800007424 */ /* 0x000fc400078e020b */
[----:B------:R-:W-:Y:S01]  /*0350*/  FMUL R6, R6, R6 ;  /* 0x0000000606067220 */ /* 0x000fe20000400000 */
[----:B------:R-:W-:Y:S02]  /*0360*/  LOP3.LUT R8, R8, 0xffffff, RZ, 0xc0, !PT ;  /* 0x00ffffff08087812 */ /* 0x000fe400078ec0ff */
[----:B------:R-:W-:Y:S01]  /*0370*/  LOP3.LUT R3, R3, 0xffffff, RZ, 0xc0, !PT ;  /* 0x00ffffff03037812 */ /* 0x000fe200078ec0ff */
[----:B------:R-:W-:Y:S01]  /*0380*/  FFMA R6, R5, R5, R6 ;  /* 0x0000000505067223 */ /* 0x000fe20000000006 */
[----:B------:R-:W-:Y:S01]  /*0390*/  LOP3.LUT R4, R0, 0xffffff, RZ, 0xc0, !PT ;  /* 0x00ffffff00047812 */ /* 0x000fe200078ec0ff */
[----:B------:R-:W-:Y:S01]  /*03a0*/  FMUL R7, R7, 5.9604644775390625e-08 ;  /* 0x3380000007077820 */ /* 0x000fe20000400000 */
[----:B------:R-:W-:Y:S02]  /*03b0*/  I2FP.F32.U32 R3, R3 ;  /* 0x0000000300037245 */ /* 0x000fe40000201000 */
[----:B------:R-:W-:Y:S01]  /*03c0*/  I2FP.F32.U32 R5, R4 ;  /* 0x0000000400057245 */ /* 0x000fe20000201000 */
[----:B------:R-:W-:Y:S01]  /*03d0*/  FMUL R4, R7, R7 ;  /* 0x0000000707047220 */ /* 0x000fe20000400000 */
[----:B------:R-:W-:Y:S01]  /*03e0*/  FSETP.GTU.AND P0, PT, R6, 1, PT ;  /* 0x3f8000000600780b */ /* 0x000fe20003f0c000 */
[----:B------:R-:W-:Y:S01]  /*03f0*/  FMUL R3, R3, 5.9604644775390625e-08 ;  /* 0x3380000003037820 */ /* 0x000fe20000400000 */
[----:B------:R-:W-:Y:S01]  /*0400*/  I2FP.F32.U32 R8, R8 ;  /* 0x0000000800087245 */ /* 0x000fe20000201000 */
[----:B------:R-:W-:Y:S01]  /*0410*/  FMUL R5, R5, 5.9604644775390625e-08 ;  /* 0x3380000005057820 */ /* 0x000fe20000400000 */
[C---:B------:R-:W-:Y:S01]  /*0420*/  IADD3 R6, PT, PT, R2.reuse, 0x1, RZ ;  /* 0x0000000102067810 */ /* 0x040fe20007ffe0ff */
[----:B------:R-:W-:Y:S01]  /*0430*/  FFMA R4, R3, R3, R4 ;  /* 0x0000000303047223 */ /* 0x000fe20000000004 */
[----:B------:R-:W-:Y:S01]  /*0440*/  @P1 IADD3 R6, PT, PT, R2, RZ, RZ ;  /* 0x000000ff02061210 */ /* 0x000fe20007ffe0ff */
[----:B------:R-:W-:Y:S01]  /*0450*/  FMUL R8, R8, 5.9604644775390625e-08 ;  /* 0x3380000008087820 */ /* 0x000fe20000400000 */
[----:B------:R-:W-:-:S02]  /*0460*/  FMUL R5, R5, R5 ;  /* 0x0000000505057220 */ /* 0x000fc40000400000 */
[----:B------:R-:W-:Y:S01]  /*0470*/  FSETP.GTU.AND P1, PT, R4, 1, PT ;  /* 0x3f8000000400780b */ /* 0x000fe20003f2c000 */
[----:B------:R-:W-:Y:S02]  /*0480*/  VIADD R2, R6, 0x1 ;  /* 0x0000000106027836 */ /* 0x000fe40000000000 */
[----:B------:R-:W-:Y:S01]  /*0490*/  FFMA R5, R8, R8, R5 ;  /* 0x0000000808057223 */ /* 0x000fe20000000005 */
[----:B------:R-:W-:-:S04]  /*04a0*/  @P0 IADD3 R2, PT, PT, R6, RZ, RZ ;  /* 0x000000ff06020210 */ /* 0x000fc80007ffe0ff */
[----:B------:R-:W-:Y:S02]  /*04b0*/  FSETP.GTU.AND P0, PT, R5, 1, PT ;  /* 0x3f8000000500780b */ /* 0x000fe40003f0c000 */
[----:B------:R-:W-:-:S03]  /*04c0*/  IADD3 R3, PT, PT, R2, 0x1, RZ ;  /* 0x0000000102037810 */ /* 0x000fc60007ffe0ff */
[----:B------:R-:W-:-:S05]  /*04d0*/  @P1 IMAD.MOV R3, RZ, RZ, R2 ;  /* 0x000000ffff031224 */ /* 0x000fca00078e0202 */
[----:B------:R-:W-:-:S03]  /*04e0*/  IADD3 R2, PT, PT, R3, 0x1, RZ ;  /* 0x0000000103027810 */ /* 0x000fc60007ffe0ff */
[----:B------:R-:W-:Y:S01]  /*04f0*/  @P0 IADD3 R2, PT, PT, R3, RZ, RZ ;  /* 0x000000ff03020210 */ /* 0x000fe20007ffe0ff */
[----:B------:R-:W-:Y:S06]  /*0500*/  BRA.U UP1, `(.L_x_2) ;  /* 0xfffffffd01047547 */ /* 0x000fec000b83ffff */
.L_x_1:
[----:B------:R-:W-:Y:S05]  /*0510*/  BRA.U !UP0, `(.L_x_3) ;  /* 0x0000000108507547 */ /* 0x000fea000b800000 */
[----:B------:R-:W-:Y:S01]  /*0520*/  IMAD.MOV.U32 R5, RZ, RZ, 0x19660d ;  /* 0x0019660dff057424 */ /* 0x000fe200078e00ff */
[----:B------:R-:W-:Y:S01]  /*0530*/  MOV R7, 0x17385ca9 ;  /* 0x17385ca900077802 */ /* 0x000fe20000000f00 */
[----:B------:R-:W-:-:S12]  /*0540*/  UIADD3 UR4, UPT, UPT, -UR4, URZ, URZ ;  /* 0x000000ff04047290 */ /* 0x000fd8000fffe1ff */
.L_x_4:
[C---:B------:R-:W-:Y:S01]  /*0550*/  IMAD R3, R0.reuse, R5, 0x3c6ef35f ;  /* 0x3c6ef35f00037424 */ /* 0x040fe200078e0205 */
[----:B------:R-:W-:Y:S01]  /*0560*/  UIADD3 UR4, UPT, UPT, UR4, 0x1, URZ ;  /* 0x0000000104047890 */ /* 0x000fe2000fffe0ff */
[----:B------:R-:W-:-:S03]  /*0570*/  IMAD R0, R0, R7, 0x47502932 ;  /* 0x4750293200007424 */ /* 0x000fc600078e0207 */
[----:B------:R-:W-:Y:S01]  /*0580*/  LOP3.LUT R3, R3, 0xffffff, RZ, 0xc0, !PT ;  /* 0x00ffffff03037812 */ /* 0x000fe200078ec0ff */
[----:B------:R-:W-:Y:S01]  /*0590*/  UISETP.NE.AND UP0, UPT, UR4, URZ, UPT ;  /* 0x000000ff0400728c */ /* 0x000fe2000bf05270 */
[----:B------:R-:W-:Y:S02]  /*05a0*/  LOP3.LUT R4, R0, 0xffffff, RZ, 0xc0, !PT ;  /* 0x00ffffff00047812 */ /* 0x000fe400078ec0ff */
[----:B------:R-:W-:Y:S02]  /*05b0*/  I2FP.F32.U32 R3, R3 ;  /* 0x0000000300037245 */ /* 0x000fe40000201000 */
[----:B------:R-:W-:-:S03]  /*05c0*/  I2FP.F32.U32 R4, R4 ;  /* 0x0000000400047245 */ /* 0x000fc60000201000 */
[----:B------:R-:W-:Y:S02]  /*05d0*/  FMUL R3, R3, 5.9604644775390625e-08 ;  /* 0x3380000003037820 */ /* 0x000fe40000400000 */
[----:B------:R-:W-:-:S04]  /*05e0*/  FMUL R4, R4, 5.9604644775390625e-08 ;  /* 0x3380000004047820 */ /* 0x000fc80000400000 */
[----:B------:R-:W-:-:S04]  /*05f0*/  FMUL R4, R4, R4 ;  /* 0x0000000404047220 */ /* 0x000fc80000400000 */
[----:B------:R-:W-:Y:S01]  /*0600*/  FFMA R4, R3, R3, R4 ;  /* 0x0000000303047223 */ /* 0x000fe20000000004 */
[----:B------:R-:W-:-:S04]  /*0610*/  IADD3 R3, PT, PT, R2, 0x1, RZ ;  /* 0x0000000102037810 */ /* 0x000fc80007ffe0ff */
[----:B------:R-:W-:-:S13]  /*0620*/  FSETP.GTU.AND P0, PT, R4, 1, PT ;  /* 0x3f8000000400780b */ /* 0x000fda0003f0c000 */
[----:B------:R-:W-:-:S05]  /*0630*/  @P0 IMAD.MOV R3, RZ, RZ, R2 ;  /* 0x000000ffff030224 */ /* 0x000fca00078e0202 */
[----:B------:R-:W-:Y:S01]  /*0640*/  MOV R2, R3 ;  /* 0x0000000300027202 */ /* 0x000fe20000000f00 */
[----:B------:R-:W-:Y:S06]  /*0650*/  BRA.U UP0, `(.L_x_4) ;  /* 0xfffffffd00bc7547 */ /* 0x000fec000b83ffff */
.L_x_3:
[----:B------:R-:W-:-:S07]  /*0660*/  HFMA2 R3, -RZ, RZ, 0, 0 ;  /* 0x00000000ff037431 */ /* 0x000fce00000001ff */
.L_x_0:
[----:B------:R-:W0:Y:S02]  /*0670*/  LDC.64 R4, c[0x0][0x388] ;  /* 0x0000e200ff047b82 */ /* 0x000e240000000a00 */
[----:B0-----:R-:W-:Y:S01]  /*0680*/  REDG.E.ADD.64.STRONG.GPU desc[UR6][R4.64], R2 ;  /* 0x000000020400798e */ /* 0x001fe2000c12e506 */
[----:B------:R-:W-:Y:S05]  /*0690*/  EXIT ;  /* 0x000000000000794d */ /* 0x000fea0003800000 */
.L_x_5:
[----:B------:R-:W-:-:S00]  /*06a0*/  BRA `(.L_x_5) ;  /* 0xfffffffc00fc7947 */ /* 0x000fc0000383ffff */
[----:B------:R-:W-:-:S00]  /*06b0*/  NOP ;  /* 0x0000000000007918 */ /* 0x000fc00000000000 */
        /* <DEDUP_REMOVED lines=12> */
.L_x_6:


//--------------------- .nv.shared.reserved.0     --------------------------
	.section	.nv.shared.reserved.0,"aw",@nobits
	.weak		__nv_reservedSMEM_offset_0_alias
	.size		__nv_reservedSMEM_offset_0_alias, 0, 64
	.other		__nv_reservedSMEM_offset_0_alias,@"STO_CUDA_RESERVED_SHARED STV_DEFAULT"
__nv_reservedSMEM_offset_0_alias:
	.zero		0
	.zero		64


//--------------------- .nv.constant0._Z12monteCarloPiiPy --------------------------
	.section	.nv.constant0._Z12monteCarloPiiPy,"a",@progbits
	.sectionflags	@""
	.align	4
.nv.constant0._Z12monteCarloPiiPy:
	.zero		912


//--------------------- SYMBOLS --------------------------

	.type		.nv.reservedSmem.offset0,@object
	.size		.nv.reservedSmem.offset0,0x4
